	.headerflags	@"EF_CUDA_TEXMODE_UNIFIED EF_CUDA_64BIT_ADDRESS EF_CUDA_SM86 EF_CUDA_VIRTUAL_SM(EF_CUDA_SM86)"
	.elftype	@"ET_EXEC"


//--------------------- .nv.info                  --------------------------
	.section	.nv.info,"",@"SHT_CUDA_INFO"
	.align	4


	//----- nvinfo : EIATTR_REGCOUNT
	.align		4
        /*0000*/ 	.byte	0x04, 0x2f
        /*0002*/ 	.short	(.L_1 - .L_0)
	.align		4
.L_0:
        /*0004*/ 	.word	index@(triton_poi_fused_add_gelu_6)
        /*0008*/ 	.word	0x00000010


	//----- nvinfo : EIATTR_MIN_STACK_SIZE
	.align		4
.L_1:
        /*000c*/ 	.byte	0x04, 0x12
        /*000e*/ 	.short	(.L_3 - .L_2)
	.align		4
.L_2:
        /*0010*/ 	.word	index@(triton_poi_fused_add_gelu_6)
        /*0014*/ 	.word	0x00000000


	//----- nvinfo : EIATTR_FRAME_SIZE
	.align		4
.L_3:
        /*0018*/ 	.byte	0x04, 0x11
        /*001a*/ 	.short	(.L_5 - .L_4)
	.align		4
.L_4:
        /*001c*/ 	.word	index@(triton_poi_fused_add_gelu_6)
        /*0020*/ 	.word	0x00000000


	//----- nvinfo : EIATTR_MIN_STACK_SIZE
	.align		4
.L_5:
        /*0024*/ 	.byte	0x04, 0x12
        /*0026*/ 	.short	(.L_7 - .L_6)
	.align		4
.L_6:
        /*0028*/ 	.word	index@(triton_poi_fused_add_gelu_6)
        /*002c*/ 	.word	0x00000000
.L_7:


//--------------------- .nv.info.triton_poi_fused_add_gelu_6 --------------------------
	.section	.nv.info.triton_poi_fused_add_gelu_6,"",@"SHT_CUDA_INFO"
	.sectionflags	@""
	.align	4


	//----- nvinfo : EIATTR_CUDA_API_VERSION
	.align		4
        /*0000*/ 	.byte	0x04, 0x37
        /*0002*/ 	.short	(.L_9 - .L_8)
.L_8:
        /*0004*/ 	.word	0x0000007c


	//----- nvinfo : EIATTR_SW2861232_WAR
	.align		4
.L_9:
        /*0008*/ 	.byte	0x01, 0x35
	.zero		2


	//----- nvinfo : EIATTR_PARAM_CBANK
	.align		4
        /*000c*/ 	.byte	0x04, 0x0a
        /*000e*/ 	.short	(.L_11 - .L_10)
	.align		4
.L_10:
        /*0010*/ 	.word	index@(.nv.constant0.triton_poi_fused_add_gelu_6)
        /*0014*/ 	.short	0x0160
        /*0016*/ 	.short	0x0040


	//----- nvinfo : EIATTR_CBANK_PARAM_SIZE
	.align		4
.L_11:
        /*0018*/ 	.byte	0x03, 0x19
        /*001a*/ 	.short	0x0040


	//----- nvinfo : EIATTR_KPARAM_INFO
	.align		4
        /*001c*/ 	.byte	0x04, 0x17
        /*001e*/ 	.short	(.L_13 - .L_12)
.L_12:
        /*0020*/ 	.word	0x00000000
        /*0024*/ 	.short	0x0007
        /*0026*/ 	.short	0x0038
        /*0028*/ 	.byte	0x00, 0xf4, 0x21, 0x00


	//----- nvinfo : EIATTR_KPARAM_INFO
	.align		4
.L_13:
        /*002c*/ 	.byte	0x04, 0x17
        /*002e*/ 	.short	(.L_15 - .L_14)
.L_14:
        /*0030*/ 	.word	0x00000000
        /*0034*/ 	.short	0x0006
        /*0036*/ 	.short	0x0030
        /*0038*/ 	.byte	0x00, 0xf0, 0x11, 0x00


	//----- nvinfo : EIATTR_KPARAM_INFO
	.align		4
.L_15:
        /*003c*/ 	.byte	0x04, 0x17
        /*003e*/ 	.short	(.L_17 - .L_16)
.L_16:
        /*0040*/ 	.word	0x00000000
        /*0044*/ 	.short	0x0005
        /*0046*/ 	.short	0x0028
        /*0048*/ 	.byte	0x00, 0xf4, 0x21, 0x00


	//----- nvinfo : EIATTR_KPARAM_INFO
	.align		4
.L_17:
        /*004c*/ 	.byte	0x04, 0x17
        /*004e*/ 	.short	(.L_19 - .L_18)
.L_18:
        /*0050*/ 	.word	0x00000000
        /*0054*/ 	.short	0x0004
        /*0056*/ 	.short	0x0020
        /*0058*/ 	.byte	0x00, 0xf4, 0x21, 0x00


	//----- nvinfo : EIATTR_KPARAM_INFO
	.align		4
.L_19:
        /*005c*/ 	.byte	0x04, 0x17
        /*005e*/ 	.short	(.L_21 - .L_20)
.L_20:
        /*0060*/ 	.word	0x00000000
        /*0064*/ 	.short	0x0003
        /*0066*/ 	.short	0x0018
        /*0068*/ 	.byte	0x00, 0xf4, 0x21, 0x00


	//----- nvinfo : EIATTR_KPARAM_INFO
	.align		4
.L_21:
        /*006c*/ 	.byte	0x04, 0x17
        /*006e*/ 	.short	(.L_23 - .L_22)
.L_22:
        /*0070*/ 	.word	0x00000000
        /*0074*/ 	.short	0x0002
        /*0076*/ 	.short	0x0010
        /*0078*/ 	.byte	0x00, 0xf4, 0x21, 0x00


	//----- nvinfo : EIATTR_KPARAM_INFO
	.align		4
.L_23:
        /*007c*/ 	.byte	0x04, 0x17
        /*007e*/ 	.short	(.L_25 - .L_24)
.L_24:
        /*0080*/ 	.word	0x00000000
        /*0084*/ 	.short	0x0001
        /*0086*/ 	.short	0x0008
        /*0088*/ 	.byte	0x00, 0xf4, 0x21, 0x00


	//----- nvinfo : EIATTR_KPARAM_INFO
	.align		4
.L_25:
        /*008c*/ 	.byte	0x04, 0x17
        /*008e*/ 	.short	(.L_27 - .L_26)
.L_26:
        /*0090*/ 	.word	0x00000000
        /*0094*/ 	.short	0x0000
        /*0096*/ 	.short	0x0000
        /*0098*/ 	.byte	0x00, 0xf4, 0x21, 0x00


	//----- nvinfo : EIATTR_MAXREG_COUNT
	.align		4
.L_27:
        /*009c*/ 	.byte	0x03, 0x1b
        /*009e*/ 	.short	0x00ff


	//----- nvinfo : EIATTR_EXIT_INSTR_OFFSETS
	.align		4
        /*00a0*/ 	.byte	0x04, 0x1c
        /*00a2*/ 	.short	(.L_29 - .L_28)


	//   ....[0]....
.L_28:
        /*00a4*/ 	.word	0x00000350


	//----- nvinfo : EIATTR_REQNTID
	.align		4
.L_29:
        /*00a8*/ 	.byte	0x04, 0x10
        /*00aa*/ 	.short	(.L_31 - .L_30)
.L_30:
        /*00ac*/ 	.word	0x00000080
        /*00b0*/ 	.word	0x00000001
        /*00b4*/ 	.word	0x00000001
.L_31:


//--------------------- .nv.callgraph             --------------------------
	.section	.nv.callgraph,"",@"SHT_CUDA_CALLGRAPH"
	.align	4
	.sectionentsize	8
	.align		4
        /*0000*/ 	.word	0x00000000
	.align		4
        /*0004*/ 	.word	0xffffffff
	.align		4
        /*0008*/ 	.word	0x00000000
	.align		4
        /*000c*/ 	.word	0xfffffffe
	.align		4
        /*0010*/ 	.word	0x00000000
	.align		4
        /*0014*/ 	.word	0xfffffffd
	.align		4
        /*0018*/ 	.word	0x00000000
	.align		4
        /*001c*/ 	.word	0xfffffffc


//--------------------- .nv.rel.action            --------------------------
	.section	.nv.rel.action,"",@"SHT_CUDA_RELOCINFO"
	.align	8
	.sectionentsize	8
        /*0000*/ 	.byte	0x73, 0x00, 0x00, 0x00, 0x00, 0x00, 0x00, 0x00, 0x00, 0x00, 0x00, 0x11, 0x25, 0x00, 0x05, 0x36


//--------------------- .nv.constant0.triton_poi_fused_add_gelu_6 --------------------------
	.section	.nv.constant0.triton_poi_fused_add_gelu_6,"a",@progbits
	.sectionflags	@""
	.align	4
.nv.constant0.triton_poi_fused_add_gelu_6:
	.zero		416


//--------------------- .text.triton_poi_fused_add_gelu_6 --------------------------
	.section	.text.triton_poi_fused_add_gelu_6,"ax",@progbits
	.sectioninfo	@"SHI_REGISTERS=16"
	.align	128
        .global         triton_poi_fused_add_gelu_6
        .type           triton_poi_fused_add_gelu_6,@function
        .size           triton_poi_fused_add_gelu_6,(.L_x_1 - triton_poi_fused_add_gelu_6)
        .other          triton_poi_fused_add_gelu_6,@"STO_CUDA_ENTRY STV_DEFAULT"
triton_poi_fused_add_gelu_6:
.text.triton_poi_fused_add_gelu_6:
[----:B------:R-:W-:Y:S02]  /*0000*/  IMAD.MOV.U32 R1, RZ, RZ, c[0x0][0x28] ;  /* 0x00000a00ff017624 */ /* 0x000fe400078e00ff */
[----:B------:R-:W0:Y:S01]  /*0010*/  S2R R0, SR_TID.X ;  /* 0x0000000000007919 */ /* 0x000e220000002100 */
[----:B------:R-:W-:Y:S01]  /*0020*/  IMAD.MOV.U32 R11, RZ, RZ, 0x2 ;  /* 0x00000002ff0b7424 */ /* 0x000fe200078e00ff */
[----:B------:R-:W-:Y:S02]  /*0030*/  ULDC.64 UR4, c[0x0][0x118] ;  /* 0x0000460000047ab9 */ /* 0x000fe40000000a00 */
[----:B------:R-:W1:Y:S01]  /*0040*/  S2R R3, SR_CTAID.X ;  /* 0x0000000000037919 */ /* 0x000e620000002500 */
[----:B0-----:R-:W-:-:S05]  /*0050*/  IMAD.SHL.U32 R0, R0, 0x2, RZ ;  /* 0x0000000200007824 */ /* 0x001fca00078e00ff */
[----:B------:R-:W-:-:S04]  /*0060*/  LOP3.LUT R0, R0, 0xfe, RZ, 0xc0, !PT ;  /* 0x000000fe00007812 */ /* 0x000fc800078ec0ff */
[----:B-1----:R-:W-:-:S05]  /*0070*/  LEA R0, R3, R0, 0x8 ;  /* 0x0000000003007211 */ /* 0x002fca00078e40ff */
[----:B------:R-:W-:-:S05]  /*0080*/  IMAD.HI R2, R0, 0x2aaaaaab, RZ ;  /* 0x2aaaaaab00027827 */ /* 0x000fca00078e02ff */
[----:B------:R-:W-:-:S04]  /*0090*/  SHF.R.U32.HI R3, RZ, 0x1f, R2 ;  /* 0x0000001fff037819 */ /* 0x000fc80000011602 */
[----:B------:R-:W-:-:S05]  /*00a0*/  LEA.HI.SX32 R3, R2, R3, 0x15 ;  /* 0x0000000302037211 */ /* 0x000fca00078faaff */
[----:B------:R-:W-:-:S06]  /*00b0*/  IMAD.WIDE R4, R3, R11, c[0x0][0x168] ;  /* 0x00005a0003047625 */ /* 0x000fcc00078e020b */
[----:B------:R-:W2:Y:S01]  /*00c0*/  LDG.E.EL.U16 R4, [R4.64] ;  /* 0x0000000404047981 */ /* 0x000ea2000c2e1500 */
[----:B------:R-:W-:-:S06]  /*00d0*/  IMAD.WIDE R6, R3, R11, c[0x0][0x170] ;  /* 0x00005c0003067625 */ /* 0x000fcc00078e020b */
[----:B------:R-:W3:Y:S01]  /*00e0*/  LDG.E.EL.U16 R6, [R6.64] ;  /* 0x0000000406067981 */ /* 0x000ee2000c2e1500 */
[----:B------:R-:W-:Y:S01]  /*00f0*/  MOV R13, 0x4 ;  /* 0x00000004000d7802 */ /* 0x000fe20000000f00 */
[----:B------:R-:W-:-:S04]  /*0100*/  IMAD R10, R3, -0x3000, R0 ;  /* 0xffffd000030a7824 */ /* 0x000fc800078e0200 */
[----:B------:R-:W-:-:S04]  /*0110*/  IMAD.WIDE R2, R0, R13, c[0x0][0x160] ;  /* 0x0000580000027625 */ /* 0x000fc800078e020d */
[CC--:B------:R-:W-:Y:S02]  /*0120*/  IMAD.WIDE R8, R10.reuse, R11.reuse, c[0x0][0x178] ;  /* 0x00005e000a087625 */ /* 0x0c0fe400078e020b */
[----:B------:R-:W4:Y:S02]  /*0130*/  LDG.E.64 R2, [R2.64] ;  /* 0x0000000402027981 */ /* 0x000f24000c1e1b00 */
[----:B------:R-:W-:Y:S02]  /*0140*/  IMAD.WIDE R10, R10, R11, c[0x0][0x180] ;  /* 0x000060000a0a7625 */ /* 0x000fe400078e020b */
[----:B------:R0:W5:Y:S04]  /*0150*/  LDG.E.EL R8, [R8.64] ;  /* 0x0000000408087981 */ /* 0x000168000c2e1900 */
[----:B------:R-:W5:Y:S01]  /*0160*/  LDG.E.EL R10, [R10.64] ;  /* 0x000000040a0a7981 */ /* 0x000f62000c2e1900 */
[----:B--2---:R-:W-:-:S05]  /*0170*/  IMAD.U32 R5, R4, 0x10000, RZ ;  /* 0x0001000004057824 */ /* 0x004fca00078e00ff */
[----:B------:R-:W-:Y:S01]  /*0180*/  FSETP.GE.AND P0, PT, R5, RZ, PT ;  /* 0x000000ff0500720b */ /* 0x000fe20003f06000 */
[----:B---3--:R-:W-:-:S03]  /*0190*/  IMAD.U32 R5, R6, 0x10000, RZ ;  /* 0x0001000006057824 */ /* 0x008fc600078e00ff */
[----:B------:R-:W-:Y:S02]  /*01a0*/  SEL R4, R4, RZ, !P0 ;  /* 0x000000ff04047207 */ /* 0x000fe40004000000 */
[----:B------:R-:W-:Y:S02]  /*01b0*/  FSETP.GTU.AND P1, PT, R5, RZ, PT ;  /* 0x000000ff0500720b */ /* 0x000fe40003f2c000 */
[----:B------:R-:W-:Y:S02]  /*01c0*/  SHF.L.U32 R4, R4, 0x10, RZ ;  /* 0x0000001004047819 */ /* 0x000fe400000006ff */
[----:B------:R-:W-:-:S03]  /*01d0*/  SEL R6, R6, RZ, P1 ;  /* 0x000000ff06067207 */ /* 0x000fc60000800000 */
[----:B------:R-:W-:Y:S01]  /*01e0*/  FADD R4, RZ, -R4 ;  /* 0x80000004ff047221 */ /* 0x000fe20000000000 */
[----:B------:R-:W-:Y:S02]  /*01f0*/  SHF.L.U32 R5, R6, 0x10, RZ ;  /* 0x0000001006057819 */ /* 0x000fe400000006ff */
[----:B----4-:R-:W-:Y:S02]  /*0200*/  I2FP.F32.S32 R6, R2 ;  /* 0x0000000200067245 */ /* 0x010fe40000201400 */
[C---:B------:R-:W-:Y:S02]  /*0210*/  FSETP.NAN.AND P0, PT, R4.reuse, R4, PT ;  /* 0x000000040400720b */ /* 0x040fe40003f08000 */
[----:B------:R-:W-:Y:S02]  /*0220*/  FSETP.GT.AND P1, PT, R4, R5, PT ;  /* 0x000000050400720b */ /* 0x000fe40003f24000 */
[----:B0-----:R-:W-:Y:S02]  /*0230*/  I2FP.F32.S32 R9, R3 ;  /* 0x0000000300097245 */ /* 0x001fe40000201400 */
[C---:B-----5:R-:W-:Y:S01]  /*0240*/  PRMT R2, R8.reuse, 0x7632, R2 ;  /* 0x0000763208027816 */ /* 0x060fe20000000002 */
[----:B------:R-:W-:Y:S01]  /*0250*/  IMAD.U32 R8, R8, 0x10000, RZ ;  /* 0x0001000008087824 */ /* 0x000fe200078e00ff */
[----:B------:R-:W-:-:S04]  /*0260*/  PRMT R3, R10, 0x7632, R3 ;  /* 0x000076320a037816 */ /* 0x000fc80000000003 */
[----:B------:R-:W-:Y:S02]  /*0270*/  SHF.L.U32 R7, R3, 0x10, RZ ;  /* 0x0000001003077819 */ /* 0x000fe400000006ff */
[----:B------:R-:W-:Y:S02]  /*0280*/  @!P0 FSEL R4, R4, R5, P1 ;  /* 0x0000000504048208 */ /* 0x000fe40000800000 */
[----:B------:R-:W-:-:S03]  /*0290*/  SHF.L.U32 R5, R10, 0x10, RZ ;  /* 0x000000100a057819 */ /* 0x000fc600000006ff */
[----:B------:R-:W-:Y:S01]  /*02a0*/  FMUL R11, R4, 0.0078740157186985015869 ;  /* 0x3c010204040b7820 */ /* 0x000fe20000400000 */
[----:B------:R-:W-:Y:S02]  /*02b0*/  IMAD.U32 R4, R2, 0x10000, RZ ;  /* 0x0001000002047824 */ /* 0x000fe400078e00ff */
[----:B------:R-:W-:Y:S02]  /*02c0*/  IMAD.WIDE R2, R0, R13, c[0x0][0x188] ;  /* 0x0000620000027625 */ /* 0x000fe400078e020d */
[C---:B------:R-:W-:Y:S02]  /*02d0*/  FSETP.GT.AND P0, PT, R11.reuse, 9.9999997473787516356e-06, PT ;  /* 0x3727c5ac0b00780b */ /* 0x040fe40003f04000 */
[----:B------:R-:W-:-:S11]  /*02e0*/  FSETP.NAN.AND P1, PT, R11, R11, PT ;  /* 0x0000000b0b00720b */ /* 0x000fd60003f28000 */
[----:B------:R-:W-:-:S05]  /*02f0*/  @!P0 FSEL R11, R11, 9.9999997473787516356e-06, P1 ;  /* 0x3727c5ac0b0b8808 */ /* 0x000fca0000800000 */
[-C--:B------:R-:W-:Y:S01]  /*0300*/  FMUL R6, R6, R11.reuse ;  /* 0x0000000b06067220 */ /* 0x080fe20000400000 */
[----:B------:R-:W-:-:S03]  /*0310*/  FMUL R9, R9, R11 ;  /* 0x0000000b09097220 */ /* 0x000fc60000400000 */
[----:B------:R-:W-:Y:S01]  /*0320*/  FFMA R6, R8, R6, R5 ;  /* 0x0000000608067223 */ /* 0x000fe20000000005 */
[----:B------:R-:W-:-:S05]  /*0330*/  FFMA R7, R4, R9, R7 ;  /* 0x0000000904077223 */ /* 0x000fca0000000007 */
[----:B------:R-:W-:Y:S01]  /*0340*/  STG.E.64 [R2.64], R6 ;  /* 0x0000000602007986 */ /* 0x000fe2000c101b04 */
[----:B------:R-:W-:Y:S05]  /*0350*/  EXIT ;  /* 0x000000000000794d */ /* 0x000fea0003800000 */
.L_x_0:
[----:B------:R-:W-:-:S00]  /*0360*/  BRA `(.L_x_0) ;  /* 0xfffffff000007947 */ /* 0x000fc0000383ffff */
[----:B------:R-:W-:-:S00]  /*0370*/  NOP ;  /* 0x0000000000007918 */ /* 0x000fc00000000000 */
        /* <DEDUP_REMOVED lines=8> */
.L_x_1:
